//
// Generated by NVIDIA NVVM Compiler
//
// Compiler Build ID: CL-36424714
// Cuda compilation tools, release 13.0, V13.0.88
// Based on NVVM 20.0.0
//

.version 9.0
.target sm_100
.address_size 64

	// .globl	_Z16computeHistogramPiPyiii

.visible .entry _Z16computeHistogramPiPyiii(
	.param .u64 .ptr .align 1 _Z16computeHistogramPiPyiii_param_0,
	.param .u64 .ptr .align 1 _Z16computeHistogramPiPyiii_param_1,
	.param .u32 _Z16computeHistogramPiPyiii_param_2,
	.param .u32 _Z16computeHistogramPiPyiii_param_3,
	.param .u32 _Z16computeHistogramPiPyiii_param_4
)
{
	.reg .pred 	%p<2>;
	.reg .b32 	%r<9>;
	.reg .b64 	%rd<10>;

	ld.param.u64 	%rd1, [_Z16computeHistogramPiPyiii_param_0];
	ld.param.u64 	%rd2, [_Z16computeHistogramPiPyiii_param_1];
	ld.param.u32 	%r3, [_Z16computeHistogramPiPyiii_param_2];
	ld.param.u32 	%r2, [_Z16computeHistogramPiPyiii_param_3];
	mov.u32 	%r4, %ctaid.x;
	mov.u32 	%r5, %ntid.x;
	mov.u32 	%r6, %tid.x;
	mad.lo.s32 	%r1, %r4, %r5, %r6;
	setp.ge.s32 	%p1, %r1, %r3;
	@%p1 bra 	$L__BB0_2;
	cvta.to.global.u64 	%rd3, %rd1;
	cvta.to.global.u64 	%rd4, %rd2;
	mul.wide.s32 	%rd5, %r1, 4;
	add.s64 	%rd6, %rd3, %rd5;
	ld.global.u32 	%r7, [%rd6];
	sub.s32 	%r8, %r7, %r2;
	mul.wide.s32 	%rd7, %r8, 8;
	add.s64 	%rd8, %rd4, %rd7;
	atom.global.add.u64 	%rd9, [%rd8], 1;
$L__BB0_2:
	ret;

}


// ===== COMPILED SASS (sm_100) =====

	.target	sm_100

	.elftype	@"ET_EXEC"


//--------------------- .note.nv.tkinfo           --------------------------
	.section	.note.nv.tkinfo,"",@"SHT_NOTE"
	.sectionflags	@"SHF_NOTE_NV_TKINFO"
	.tkinfo
        /*0018*/ 	.word	0x00000002
        /*0030*/ 	.string	""
        /*0030*/ 	.string	"ptxas"
        /*0030*/ 	.string	"Cuda compilation tools, release 13.0, V13.0.88"
        /*0030*/ 	.string	"Build cuda_13.0.r13.0/compiler.36424714_0"
        /*0030*/ 	.string	"-arch sm_100 -m 64 "



//--------------------- .note.nv.cuinfo           --------------------------
	.section	.note.nv.cuinfo,"",@"SHT_NOTE"
	.sectionflags	@"SHF_NOTE_NV_CUINFO"
        /*0018*/ 	.short	0x0002
        /*001a*/ 	.short	0x0064
        /*001c*/ 	.short	0x0082
	.zero		2


//--------------------- .nv.info                  --------------------------
	.section	.nv.info,"",@"SHT_CUDA_INFO"
	.align	4


	//----- nvinfo : EIATTR_REGCOUNT
	.align		4
        /*0000*/ 	.byte	0x04, 0x2f
        /*0002*/ 	.short	(.L_1 - .L_0)
	.align		4
.L_0:
        /*0004*/ 	.word	index@(_Z16computeHistogramPiPyiii)
        /*0008*/ 	.word	0x0000000c


	//----- nvinfo : EIATTR_FRAME_SIZE
	.align		4
.L_1:
        /*000c*/ 	.byte	0x04, 0x11
        /*000e*/ 	.short	(.L_3 - .L_2)
	.align		4
.L_2:
        /*0010*/ 	.word	index@(_Z16computeHistogramPiPyiii)
        /*0014*/ 	.word	0x00000000


	//----- nvinfo : EIATTR_MIN_STACK_SIZE
	.align		4
.L_3:
        /*0018*/ 	.byte	0x04, 0x12
        /*001a*/ 	.short	(.L_5 - .L_4)
	.align		4
.L_4:
        /*001c*/ 	.word	index@(_Z16computeHistogramPiPyiii)
        /*0020*/ 	.word	0x00000000
.L_5:


//--------------------- .nv.compat                --------------------------
	.section	.nv.compat,"",@"SHT_CUDA_COMPAT_INFO"
	.align	4
        /*0000*/ 	.byte	0x02, 0x09, 0x00, 0x00, 0x02, 0x02, 0x01, 0x00, 0x02, 0x05, 0x05, 0x00, 0x03, 0x07, 0x01, 0x01
        /*0010*/ 	.byte	0x02, 0x03, 0x00, 0x00, 0x02, 0x06, 0x01, 0x00, 0x04, 0x0b, 0x08, 0x00, 0x09, 0x00, 0x00, 0x00
        /*0020*/ 	.byte	0x00, 0x00, 0x00, 0x00


//--------------------- .nv.info._Z16computeHistogramPiPyiii --------------------------
	.section	.nv.info._Z16computeHistogramPiPyiii,"",@"SHT_CUDA_INFO"
	.sectionflags	@""
	.align	4


	//----- nvinfo : EIATTR_CUDA_API_VERSION
	.align		4
        /*0000*/ 	.byte	0x04, 0x37
        /*0002*/ 	.short	(.L_7 - .L_6)
.L_6:
        /*0004*/ 	.word	0x00000082


	//----- nvinfo : EIATTR_KPARAM_INFO
	.align		4
.L_7:
        /*0008*/ 	.byte	0x04, 0x17
        /*000a*/ 	.short	(.L_9 - .L_8)
.L_8:
        /*000c*/ 	.word	0x00000000
        /*0010*/ 	.short	0x0004
        /*0012*/ 	.short	0x0018
        /*0014*/ 	.byte	0x00, 0xf0, 0x11, 0x00


	//----- nvinfo : EIATTR_KPARAM_INFO
	.align		4
.L_9:
        /*0018*/ 	.byte	0x04, 0x17
        /*001a*/ 	.short	(.L_11 - .L_10)
.L_10:
        /*001c*/ 	.word	0x00000000
        /*0020*/ 	.short	0x0003
        /*0022*/ 	.short	0x0014
        /*0024*/ 	.byte	0x00, 0xf0, 0x11, 0x00


	//----- nvinfo : EIATTR_KPARAM_INFO
	.align		4
.L_11:
        /*0028*/ 	.byte	0x04, 0x17
        /*002a*/ 	.short	(.L_13 - .L_12)
.L_12:
        /*002c*/ 	.word	0x00000000
        /*0030*/ 	.short	0x0002
        /*0032*/ 	.short	0x0010
        /*0034*/ 	.byte	0x00, 0xf0, 0x11, 0x00


	//----- nvinfo : EIATTR_KPARAM_INFO
	.align		4
.L_13:
        /*0038*/ 	.byte	0x04, 0x17
        /*003a*/ 	.short	(.L_15 - .L_14)
.L_14:
        /*003c*/ 	.word	0x00000000
        /*0040*/ 	.short	0x0001
        /*0042*/ 	.short	0x0008
        /*0044*/ 	.byte	0x00, 0xf5, 0x21, 0x00


	//----- nvinfo : EIATTR_KPARAM_INFO
	.align		4
.L_15:
        /*0048*/ 	.byte	0x04, 0x17
        /*004a*/ 	.short	(.L_17 - .L_16)
.L_16:
        /*004c*/ 	.word	0x00000000
        /*0050*/ 	.short	0x0000
        /*0052*/ 	.short	0x0000
        /*0054*/ 	.byte	0x00, 0xf5, 0x21, 0x00


	//----- nvinfo : EIATTR_SPARSE_MMA_MASK
	.align		4
.L_17:
        /*0058*/ 	.byte	0x03, 0x50
        /*005a*/ 	.short	0x0000


	//----- nvinfo : EIATTR_MAXREG_COUNT
	.align		4
        /*005c*/ 	.byte	0x03, 0x1b
        /*005e*/ 	.short	0x00ff


	//----- nvinfo : EIATTR_MERCURY_ISA_VERSION
	.align		4
        /*0060*/ 	.byte	0x03, 0x5f
        /*0062*/ 	.short	0x0101


	//----- nvinfo : EIATTR_VRC_CTA_INIT_COUNT
	.align		4
        /*0064*/ 	.byte	0x02, 0x4a
	.zero		1
	.zero		1


	//----- nvinfo : EIATTR_EXIT_INSTR_OFFSETS
	.align		4
        /*0068*/ 	.byte	0x04, 0x1c
        /*006a*/ 	.short	(.L_19 - .L_18)


	//   ....[0]....
.L_18:
        /*006c*/ 	.word	0x00000070


	//   ....[1]....
        /*0070*/ 	.word	0x00000130


	//----- nvinfo : EIATTR_CBANK_PARAM_SIZE
	.align		4
.L_19:
        /*0074*/ 	.byte	0x03, 0x19
        /*0076*/ 	.short	0x001c


	//----- nvinfo : EIATTR_PARAM_CBANK
	.align		4
        /*0078*/ 	.byte	0x04, 0x0a
        /*007a*/ 	.short	(.L_21 - .L_20)
	.align		4
.L_20:
        /*007c*/ 	.word	index@(.nv.constant0._Z16computeHistogramPiPyiii)
        /*0080*/ 	.short	0x0380
        /*0082*/ 	.short	0x001c


	//----- nvinfo : EIATTR_SW_WAR
	.align		4
.L_21:
        /*0084*/ 	.byte	0x04, 0x36
        /*0086*/ 	.short	(.L_23 - .L_22)
.L_22:
        /*0088*/ 	.word	0x00000008
.L_23:


//--------------------- .nv.callgraph             --------------------------
	.section	.nv.callgraph,"",@"SHT_CUDA_CALLGRAPH"
	.align	4
	.sectionentsize	8
	.align		4
        /*0000*/ 	.word	0x00000000
	.align		4
        /*0004*/ 	.word	0xffffffff
	.align		4
        /*0008*/ 	.word	0x00000000
	.align		4
        /*000c*/ 	.word	0xfffffffe
	.align		4
        /*0010*/ 	.word	0x00000000
	.align		4
        /*0014*/ 	.word	0xfffffffd
	.align		4
        /*0018*/ 	.word	0x00000000
	.align		4
        /*001c*/ 	.word	0xfffffffc


//--------------------- .text._Z16computeHistogramPiPyiii --------------------------
	.section	.text._Z16computeHistogramPiPyiii,"ax",@progbits
	.align	128
        .global         _Z16computeHistogramPiPyiii
        .type           _Z16computeHistogramPiPyiii,@function
        .size           _Z16computeHistogramPiPyiii,(.L_x_1 - _Z16computeHistogramPiPyiii)
        .other          _Z16computeHistogramPiPyiii,@"STO_CUDA_ENTRY STV_DEFAULT"
_Z16computeHistogramPiPyiii:
.text._Z16computeHistogramPiPyiii:
[----:B------:R-:W-:Y:S01]  /*0000*/  LDC R1, c[0x0][0x37c] ;  /* 0x0000df00ff017b82 */ /* 0x000fe20000000800 */
[----:B------:R-:W0:Y:S07]  /*0010*/  S2R R0, SR_TID.X ;  /* 0x0000000000007919 */ /* 0x000e2e0000002100 */
[----:B------:R-:W0:Y:S01]  /*0020*/  S2UR UR4, SR_CTAID.X ;  /* 0x00000000000479c3 */ /* 0x000e220000002500 */
[----:B------:R-:W1:Y:S07]  /*0030*/  LDCU UR5, c[0x0][0x390] ;  /* 0x00007200ff0577ac */ /* 0x000e6e0008000800 */
[----:B------:R-:W0:Y:S02]  /*0040*/  LDC R5, c[0x0][0x360] ;  /* 0x0000d800ff057b82 */ /* 0x000e240000000800 */
[----:B0-----:R-:W-:-:S05]  /*0050*/  IMAD R5, R5, UR4, R0 ;  /* 0x0000000405057c24 */ /* 0x001fca000f8e0200 */
[----:B-1----:R-:W-:-:S13]  /*0060*/  ISETP.GE.AND P0, PT, R5, UR5, PT ;  /* 0x0000000505007c0c */ /* 0x002fda000bf06270 */
[----:B------:R-:W-:Y:S05]  /*0070*/  @P0 EXIT ;  /* 0x000000000000094d */ /* 0x000fea0003800000 */
[----:B------:R-:W0:Y:S01]  /*0080*/  LDC.64 R2, c[0x0][0x380] ;  /* 0x0000e000ff027b82 */ /* 0x000e220000000a00 */
[----:B------:R-:W1:Y:S01]  /*0090*/  LDCU.64 UR4, c[0x0][0x358] ;  /* 0x00006b00ff0477ac */ /* 0x000e620008000a00 */
[----:B------:R-:W2:Y:S01]  /*00a0*/  LDCU UR6, c[0x0][0x394] ;  /* 0x00007280ff0677ac */ /* 0x000ea20008000800 */
[----:B0-----:R-:W-:-:S05]  /*00b0*/  IMAD.WIDE R2, R5, 0x4, R2 ;  /* 0x0000000405027825 */ /* 0x001fca00078e0202 */
[----:B------:R-:W0:Y:S01]  /*00c0*/  LDC.64 R4, c[0x0][0x388] ;  /* 0x0000e200ff047b82 */ /* 0x000e220000000a00 */
[----:B-1----:R-:W2:Y:S01]  /*00d0*/  LDG.E R2, desc[UR4][R2.64] ;  /* 0x0000000402027981 */ /* 0x002ea2000c1e1900 */
[----:B------:R-:W-:Y:S01]  /*00e0*/  HFMA2 R6, -RZ, RZ, 0, 5.9604644775390625e-08 ;  /* 0x00000001ff067431 */ /* 0x000fe200000001ff */
[----:B------:R-:W-:Y:S02]  /*00f0*/  MOV R7, 0x0 ;  /* 0x0000000000077802 */ /* 0x000fe40000000f00 */
[----:B--2---:R-:W-:-:S05]  /*0100*/  IADD3 R9, PT, PT, R2, -UR6, RZ ;  /* 0x8000000602097c10 */ /* 0x004fca000fffe0ff */
[----:B0-----:R-:W-:-:S05]  /*0110*/  IMAD.WIDE R4, R9, 0x8, R4 ;  /* 0x0000000809047825 */ /* 0x001fca00078e0204 */
[----:B------:R-:W-:Y:S01]  /*0120*/  REDG.E.ADD.64.STRONG.GPU desc[UR4][R4.64], R6 ;  /* 0x000000060400798e */ /* 0x000fe2000c12e504 */
[----:B------:R-:W-:Y:S05]  /*0130*/  EXIT ;  /* 0x000000000000794d */ /* 0x000fea0003800000 */
.L_x_0:
[----:B------:R-:W-:-:S00]  /*0140*/  BRA `(.L_x_0) ;  /* 0xfffffffc00fc7947 */ /* 0x000fc0000383ffff */
[----:B------:R-:W-:-:S00]  /*0150*/  NOP ;  /* 0x0000000000007918 */ /* 0x000fc00000000000 */
        /* <DEDUP_REMOVED lines=10> */
.L_x_1:


//--------------------- .nv.shared.reserved.0     --------------------------
	.section	.nv.shared.reserved.0,"aw",@nobits
	.weak		__nv_reservedSMEM_offset_0_alias
	.size		__nv_reservedSMEM_offset_0_alias, 0, 64
	.other		__nv_reservedSMEM_offset_0_alias,@"STO_CUDA_RESERVED_SHARED STV_DEFAULT"
__nv_reservedSMEM_offset_0_alias:
	.zero		0
	.zero		64


//--------------------- .nv.constant0._Z16computeHistogramPiPyiii --------------------------
	.section	.nv.constant0._Z16computeHistogramPiPyiii,"a",@progbits
	.sectionflags	@""
	.align	4
.nv.constant0._Z16computeHistogramPiPyiii:
	.zero		924


//--------------------- SYMBOLS --------------------------

	.type		.nv.reservedSmem.offset0,@object
	.size		.nv.reservedSmem.offset0,0x4
